//
// Generated by NVIDIA NVVM Compiler
//
// Compiler Build ID: CL-36424714
// Cuda compilation tools, release 13.0, V13.0.88
// Based on NVVM 20.0.0
//

.version 9.0
.target sm_100
.address_size 64

	// .globl	_Z12rungaKutta43PdS_idPS_
.global .align 1 .b8 _ZN34_INTERNAL_dfeed52f_4_k_cu_871bf68b4cuda3std3__45__cpo5beginE[1];
.global .align 1 .b8 _ZN34_INTERNAL_dfeed52f_4_k_cu_871bf68b4cuda3std3__45__cpo3endE[1];
.global .align 1 .b8 _ZN34_INTERNAL_dfeed52f_4_k_cu_871bf68b4cuda3std3__45__cpo6cbeginE[1];
.global .align 1 .b8 _ZN34_INTERNAL_dfeed52f_4_k_cu_871bf68b4cuda3std3__45__cpo4cendE[1];
.global .align 1 .b8 _ZN34_INTERNAL_dfeed52f_4_k_cu_871bf68b4cuda3std3__45__cpo6rbeginE[1];
.global .align 1 .b8 _ZN34_INTERNAL_dfeed52f_4_k_cu_871bf68b4cuda3std3__45__cpo4rendE[1];
.global .align 1 .b8 _ZN34_INTERNAL_dfeed52f_4_k_cu_871bf68b4cuda3std3__45__cpo7crbeginE[1];
.global .align 1 .b8 _ZN34_INTERNAL_dfeed52f_4_k_cu_871bf68b4cuda3std3__45__cpo5crendE[1];
.global .align 1 .b8 _ZN34_INTERNAL_dfeed52f_4_k_cu_871bf68b4cuda3std3__436_GLOBAL__N__dfeed52f_4_k_cu_871bf68b6ignoreE[1];
.global .align 1 .b8 _ZN34_INTERNAL_dfeed52f_4_k_cu_871bf68b4cuda3std3__419piecewise_constructE[1];
.global .align 1 .b8 _ZN34_INTERNAL_dfeed52f_4_k_cu_871bf68b4cuda3std3__48in_placeE[1];
.global .align 1 .b8 _ZN34_INTERNAL_dfeed52f_4_k_cu_871bf68b4cuda3std3__420unreachable_sentinelE[1];
.global .align 1 .b8 _ZN34_INTERNAL_dfeed52f_4_k_cu_871bf68b4cuda3std3__47nulloptE[1];
.global .align 1 .b8 _ZN34_INTERNAL_dfeed52f_4_k_cu_871bf68b4cuda3std3__48unexpectE[1];
.global .align 1 .b8 _ZN34_INTERNAL_dfeed52f_4_k_cu_871bf68b4cuda3std6ranges3__45__cpo4swapE[1];
.global .align 1 .b8 _ZN34_INTERNAL_dfeed52f_4_k_cu_871bf68b4cuda3std6ranges3__45__cpo9iter_moveE[1];
.global .align 1 .b8 _ZN34_INTERNAL_dfeed52f_4_k_cu_871bf68b4cuda3std6ranges3__45__cpo5beginE[1];
.global .align 1 .b8 _ZN34_INTERNAL_dfeed52f_4_k_cu_871bf68b4cuda3std6ranges3__45__cpo3endE[1];
.global .align 1 .b8 _ZN34_INTERNAL_dfeed52f_4_k_cu_871bf68b4cuda3std6ranges3__45__cpo6cbeginE[1];
.global .align 1 .b8 _ZN34_INTERNAL_dfeed52f_4_k_cu_871bf68b4cuda3std6ranges3__45__cpo4cendE[1];
.global .align 1 .b8 _ZN34_INTERNAL_dfeed52f_4_k_cu_871bf68b4cuda3std6ranges3__45__cpo7advanceE[1];
.global .align 1 .b8 _ZN34_INTERNAL_dfeed52f_4_k_cu_871bf68b4cuda3std6ranges3__45__cpo9iter_swapE[1];
.global .align 1 .b8 _ZN34_INTERNAL_dfeed52f_4_k_cu_871bf68b4cuda3std6ranges3__45__cpo4nextE[1];
.global .align 1 .b8 _ZN34_INTERNAL_dfeed52f_4_k_cu_871bf68b4cuda3std6ranges3__45__cpo4prevE[1];
.global .align 1 .b8 _ZN34_INTERNAL_dfeed52f_4_k_cu_871bf68b4cuda3std6ranges3__45__cpo4dataE[1];
.global .align 1 .b8 _ZN34_INTERNAL_dfeed52f_4_k_cu_871bf68b4cuda3std6ranges3__45__cpo5cdataE[1];
.global .align 1 .b8 _ZN34_INTERNAL_dfeed52f_4_k_cu_871bf68b4cuda3std6ranges3__45__cpo4sizeE[1];
.global .align 1 .b8 _ZN34_INTERNAL_dfeed52f_4_k_cu_871bf68b4cuda3std6ranges3__45__cpo5ssizeE[1];
.global .align 1 .b8 _ZN34_INTERNAL_dfeed52f_4_k_cu_871bf68b4cuda3std6ranges3__45__cpo8distanceE[1];
.global .align 1 .b8 _ZN34_INTERNAL_dfeed52f_4_k_cu_871bf68b6thrust24THRUST_300001_SM_1000_NS8cuda_cub3parE[1];
.global .align 1 .b8 _ZN34_INTERNAL_dfeed52f_4_k_cu_871bf68b6thrust24THRUST_300001_SM_1000_NS8cuda_cub10par_nosyncE[1];
.global .align 1 .b8 _ZN34_INTERNAL_dfeed52f_4_k_cu_871bf68b6thrust24THRUST_300001_SM_1000_NS6system6detail10sequential3seqE[1];
.global .align 1 .b8 _ZN34_INTERNAL_dfeed52f_4_k_cu_871bf68b6thrust24THRUST_300001_SM_1000_NS12placeholders2_1E[1];
.global .align 1 .b8 _ZN34_INTERNAL_dfeed52f_4_k_cu_871bf68b6thrust24THRUST_300001_SM_1000_NS12placeholders2_2E[1];
.global .align 1 .b8 _ZN34_INTERNAL_dfeed52f_4_k_cu_871bf68b6thrust24THRUST_300001_SM_1000_NS12placeholders2_3E[1];
.global .align 1 .b8 _ZN34_INTERNAL_dfeed52f_4_k_cu_871bf68b6thrust24THRUST_300001_SM_1000_NS12placeholders2_4E[1];
.global .align 1 .b8 _ZN34_INTERNAL_dfeed52f_4_k_cu_871bf68b6thrust24THRUST_300001_SM_1000_NS12placeholders2_5E[1];
.global .align 1 .b8 _ZN34_INTERNAL_dfeed52f_4_k_cu_871bf68b6thrust24THRUST_300001_SM_1000_NS12placeholders2_6E[1];
.global .align 1 .b8 _ZN34_INTERNAL_dfeed52f_4_k_cu_871bf68b6thrust24THRUST_300001_SM_1000_NS12placeholders2_7E[1];
.global .align 1 .b8 _ZN34_INTERNAL_dfeed52f_4_k_cu_871bf68b6thrust24THRUST_300001_SM_1000_NS12placeholders2_8E[1];
.global .align 1 .b8 _ZN34_INTERNAL_dfeed52f_4_k_cu_871bf68b6thrust24THRUST_300001_SM_1000_NS12placeholders2_9E[1];
.global .align 1 .b8 _ZN34_INTERNAL_dfeed52f_4_k_cu_871bf68b6thrust24THRUST_300001_SM_1000_NS12placeholders3_10E[1];
.global .align 1 .b8 _ZN34_INTERNAL_dfeed52f_4_k_cu_871bf68b6thrust24THRUST_300001_SM_1000_NS3seqE[1];

.visible .entry _Z12rungaKutta43PdS_idPS_(
	.param .u64 .ptr .align 1 _Z12rungaKutta43PdS_idPS__param_0,
	.param .u64 .ptr .align 1 _Z12rungaKutta43PdS_idPS__param_1,
	.param .u32 _Z12rungaKutta43PdS_idPS__param_2,
	.param .f64 _Z12rungaKutta43PdS_idPS__param_3,
	.param .u64 .ptr .align 1 _Z12rungaKutta43PdS_idPS__param_4
)
{


	ret;

}
	// .globl	_ZN3cub18CUB_300001_SM_10006detail11EmptyKernelIvEEvv
.visible .entry _ZN3cub18CUB_300001_SM_10006detail11EmptyKernelIvEEvv()
{


	ret;

}


// ===== COMPILED SASS (sm_100) =====

	.target	sm_100

	.elftype	@"ET_EXEC"


//--------------------- .note.nv.tkinfo           --------------------------
	.section	.note.nv.tkinfo,"",@"SHT_NOTE"
	.sectionflags	@"SHF_NOTE_NV_TKINFO"
	.tkinfo
        /*0018*/ 	.word	0x00000002
        /*0030*/ 	.string	""
        /*0030*/ 	.string	"ptxas"
        /*0030*/ 	.string	"Cuda compilation tools, release 13.0, V13.0.88"
        /*0030*/ 	.string	"Build cuda_13.0.r13.0/compiler.36424714_0"
        /*0030*/ 	.string	"-arch sm_100 -m 64 "



//--------------------- .note.nv.cuinfo           --------------------------
	.section	.note.nv.cuinfo,"",@"SHT_NOTE"
	.sectionflags	@"SHF_NOTE_NV_CUINFO"
        /*0018*/ 	.short	0x0002
        /*001a*/ 	.short	0x0064
        /*001c*/ 	.short	0x0082
	.zero		2


//--------------------- .nv.info                  --------------------------
	.section	.nv.info,"",@"SHT_CUDA_INFO"
	.align	4


	//----- nvinfo : EIATTR_REGCOUNT
	.align		4
        /*0000*/ 	.byte	0x04, 0x2f
        /*0002*/ 	.short	(.L_44 - .L_43)
	.align		4
.L_43:
        /*0004*/ 	.word	index@(_Z12rungaKutta43PdS_idPS_)
        /*0008*/ 	.word	0x00000004


	//----- nvinfo : EIATTR_FRAME_SIZE
	.align		4
.L_44:
        /*000c*/ 	.byte	0x04, 0x11
        /*000e*/ 	.short	(.L_46 - .L_45)
	.align		4
.L_45:
        /*0010*/ 	.word	index@(_Z12rungaKutta43PdS_idPS_)
        /*0014*/ 	.word	0x00000000


	//----- nvinfo : EIATTR_REGCOUNT
	.align		4
.L_46:
        /*0018*/ 	.byte	0x04, 0x2f
        /*001a*/ 	.short	(.L_48 - .L_47)
	.align		4
.L_47:
        /*001c*/ 	.word	index@(_ZN3cub18CUB_300001_SM_10006detail11EmptyKernelIvEEvv)
        /*0020*/ 	.word	0x00000004


	//----- nvinfo : EIATTR_FRAME_SIZE
	.align		4
.L_48:
        /*0024*/ 	.byte	0x04, 0x11
        /*0026*/ 	.short	(.L_50 - .L_49)
	.align		4
.L_49:
        /*0028*/ 	.word	index@(_ZN3cub18CUB_300001_SM_10006detail11EmptyKernelIvEEvv)
        /*002c*/ 	.word	0x00000000


	//----- nvinfo : EIATTR_MIN_STACK_SIZE
	.align		4
.L_50:
        /*0030*/ 	.byte	0x04, 0x12
        /*0032*/ 	.short	(.L_52 - .L_51)
	.align		4
.L_51:
        /*0034*/ 	.word	index@(_ZN3cub18CUB_300001_SM_10006detail11EmptyKernelIvEEvv)
        /*0038*/ 	.word	0x00000000


	//----- nvinfo : EIATTR_MIN_STACK_SIZE
	.align		4
.L_52:
        /*003c*/ 	.byte	0x04, 0x12
        /*003e*/ 	.short	(.L_54 - .L_53)
	.align		4
.L_53:
        /*0040*/ 	.word	index@(_Z12rungaKutta43PdS_idPS_)
        /*0044*/ 	.word	0x00000000
.L_54:


//--------------------- .nv.compat                --------------------------
	.section	.nv.compat,"",@"SHT_CUDA_COMPAT_INFO"
	.align	4
        /*0000*/ 	.byte	0x02, 0x09, 0x00, 0x00, 0x02, 0x02, 0x01, 0x00, 0x02, 0x05, 0x05, 0x00, 0x03, 0x07, 0x01, 0x01
        /*0010*/ 	.byte	0x02, 0x03, 0x00, 0x00, 0x02, 0x06, 0x01, 0x00, 0x04, 0x0b, 0x08, 0x00, 0x09, 0x00, 0x00, 0x00
        /*0020*/ 	.byte	0x00, 0x00, 0x00, 0x00


//--------------------- .nv.info._ZN3cub18CUB_300001_SM_10006detail11EmptyKernelIvEEvv --------------------------
	.section	.nv.info._ZN3cub18CUB_300001_SM_10006detail11EmptyKernelIvEEvv,"",@"SHT_CUDA_INFO"
	.sectionflags	@""
	.align	4


	//----- nvinfo : EIATTR_CUDA_API_VERSION
	.align		4
        /*0000*/ 	.byte	0x04, 0x37
        /*0002*/ 	.short	(.L_56 - .L_55)
.L_55:
        /*0004*/ 	.word	0x00000082


	//----- nvinfo : EIATTR_SPARSE_MMA_MASK
	.align		4
.L_56:
        /*0008*/ 	.byte	0x03, 0x50
        /*000a*/ 	.short	0x0000


	//----- nvinfo : EIATTR_MAXREG_COUNT
	.align		4
        /*000c*/ 	.byte	0x03, 0x1b
        /*000e*/ 	.short	0x00ff


	//----- nvinfo : EIATTR_MERCURY_ISA_VERSION
	.align		4
        /*0010*/ 	.byte	0x03, 0x5f
        /*0012*/ 	.short	0x0101


	//----- nvinfo : EIATTR_VRC_CTA_INIT_COUNT
	.align		4
        /*0014*/ 	.byte	0x02, 0x4a
	.zero		1
	.zero		1


	//----- nvinfo : EIATTR_EXIT_INSTR_OFFSETS
	.align		4
        /*0018*/ 	.byte	0x04, 0x1c
        /*001a*/ 	.short	(.L_58 - .L_57)


	//   ....[0]....
.L_57:
        /*001c*/ 	.word	0x00000010


	//----- nvinfo : EIATTR_SW_WAR
	.align		4
.L_58:
        /*0020*/ 	.byte	0x04, 0x36
        /*0022*/ 	.short	(.L_60 - .L_59)
.L_59:
        /*0024*/ 	.word	0x00000008
.L_60:


//--------------------- .nv.info._Z12rungaKutta43PdS_idPS_ --------------------------
	.section	.nv.info._Z12rungaKutta43PdS_idPS_,"",@"SHT_CUDA_INFO"
	.sectionflags	@""
	.align	4


	//----- nvinfo : EIATTR_CUDA_API_VERSION
	.align		4
        /*0000*/ 	.byte	0x04, 0x37
        /*0002*/ 	.short	(.L_62 - .L_61)
.L_61:
        /*0004*/ 	.word	0x00000082


	//----- nvinfo : EIATTR_KPARAM_INFO
	.align		4
.L_62:
        /*0008*/ 	.byte	0x04, 0x17
        /*000a*/ 	.short	(.L_64 - .L_63)
.L_63:
        /*000c*/ 	.word	0x00000000
        /*0010*/ 	.short	0x0004
        /*0012*/ 	.short	0x0020
        /*0014*/ 	.byte	0x00, 0xf5, 0x21, 0x00


	//----- nvinfo : EIATTR_KPARAM_INFO
	.align		4
.L_64:
        /*0018*/ 	.byte	0x04, 0x17
        /*001a*/ 	.short	(.L_66 - .L_65)
.L_65:
        /*001c*/ 	.word	0x00000000
        /*0020*/ 	.short	0x0003
        /*0022*/ 	.short	0x0018
        /*0024*/ 	.byte	0x00, 0xf0, 0x21, 0x00


	//----- nvinfo : EIATTR_KPARAM_INFO
	.align		4
.L_66:
        /*0028*/ 	.byte	0x04, 0x17
        /*002a*/ 	.short	(.L_68 - .L_67)
.L_67:
        /*002c*/ 	.word	0x00000000
        /*0030*/ 	.short	0x0002
        /*0032*/ 	.short	0x0010
        /*0034*/ 	.byte	0x00, 0xf0, 0x11, 0x00


	//----- nvinfo : EIATTR_KPARAM_INFO
	.align		4
.L_68:
        /*0038*/ 	.byte	0x04, 0x17
        /*003a*/ 	.short	(.L_70 - .L_69)
.L_69:
        /*003c*/ 	.word	0x00000000
        /*0040*/ 	.short	0x0001
        /*0042*/ 	.short	0x0008
        /*0044*/ 	.byte	0x00, 0xf5, 0x21, 0x00


	//----- nvinfo : EIATTR_KPARAM_INFO
	.align		4
.L_70:
        /*0048*/ 	.byte	0x04, 0x17
        /*004a*/ 	.short	(.L_72 - .L_71)
.L_71:
        /*004c*/ 	.word	0x00000000
        /*0050*/ 	.short	0x0000
        /*0052*/ 	.short	0x0000
        /*0054*/ 	.byte	0x00, 0xf5, 0x21, 0x00


	//----- nvinfo : EIATTR_SPARSE_MMA_MASK
	.align		4
.L_72:
        /*0058*/ 	.byte	0x03, 0x50
        /*005a*/ 	.short	0x0000


	//----- nvinfo : EIATTR_MAXREG_COUNT
	.align		4
        /*005c*/ 	.byte	0x03, 0x1b
        /*005e*/ 	.short	0x00ff


	//----- nvinfo : EIATTR_MERCURY_ISA_VERSION
	.align		4
        /*0060*/ 	.byte	0x03, 0x5f
        /*0062*/ 	.short	0x0101


	//----- nvinfo : EIATTR_VRC_CTA_INIT_COUNT
	.align		4
        /*0064*/ 	.byte	0x02, 0x4a
	.zero		1
	.zero		1


	//----- nvinfo : EIATTR_EXIT_INSTR_OFFSETS
	.align		4
        /*0068*/ 	.byte	0x04, 0x1c
        /*006a*/ 	.short	(.L_74 - .L_73)


	//   ....[0]....
.L_73:
        /*006c*/ 	.word	0x00000010


	//----- nvinfo : EIATTR_CBANK_PARAM_SIZE
	.align		4
.L_74:
        /*0070*/ 	.byte	0x03, 0x19
        /*0072*/ 	.short	0x0028


	//----- nvinfo : EIATTR_PARAM_CBANK
	.align		4
        /*0074*/ 	.byte	0x04, 0x0a
        /*0076*/ 	.short	(.L_76 - .L_75)
	.align		4
.L_75:
        /*0078*/ 	.word	index@(.nv.constant0._Z12rungaKutta43PdS_idPS_)
        /*007c*/ 	.short	0x0380
        /*007e*/ 	.short	0x0028


	//----- nvinfo : EIATTR_SW_WAR
	.align		4
.L_76:
        /*0080*/ 	.byte	0x04, 0x36
        /*0082*/ 	.short	(.L_78 - .L_77)
.L_77:
        /*0084*/ 	.word	0x00000008
.L_78:


//--------------------- .nv.callgraph             --------------------------
	.section	.nv.callgraph,"",@"SHT_CUDA_CALLGRAPH"
	.align	4
	.sectionentsize	8
	.align		4
        /*0000*/ 	.word	0x00000000
	.align		4
        /*0004*/ 	.word	0xffffffff
	.align		4
        /*0008*/ 	.word	0x00000000
	.align		4
        /*000c*/ 	.word	0xfffffffe
	.align		4
        /*0010*/ 	.word	0x00000000
	.align		4
        /*0014*/ 	.word	0xfffffffd
	.align		4
        /*0018*/ 	.word	0x00000000
	.align		4
        /*001c*/ 	.word	0xfffffffc


//--------------------- .nv.constant4             --------------------------
	.section	.nv.constant4,"a",@progbits
	.align	8
	.align		8
.nv.constant4:
        /*0000*/ 	.dword	_ZN34_INTERNAL_dfeed52f_4_k_cu_871bf68b4cuda3std3__45__cpo5beginE
	.align		8
        /*0008*/ 	.dword	_ZN34_INTERNAL_dfeed52f_4_k_cu_871bf68b4cuda3std3__45__cpo3endE
	.align		8
        /*0010*/ 	.dword	_ZN34_INTERNAL_dfeed52f_4_k_cu_871bf68b4cuda3std3__45__cpo6cbeginE
	.align		8
        /*0018*/ 	.dword	_ZN34_INTERNAL_dfeed52f_4_k_cu_871bf68b4cuda3std3__45__cpo4cendE
	.align		8
        /*0020*/ 	.dword	_ZN34_INTERNAL_dfeed52f_4_k_cu_871bf68b4cuda3std3__45__cpo6rbeginE
	.align		8
        /*0028*/ 	.dword	_ZN34_INTERNAL_dfeed52f_4_k_cu_871bf68b4cuda3std3__45__cpo4rendE
	.align		8
        /*0030*/ 	.dword	_ZN34_INTERNAL_dfeed52f_4_k_cu_871bf68b4cuda3std3__45__cpo7crbeginE
	.align		8
        /*0038*/ 	.dword	_ZN34_INTERNAL_dfeed52f_4_k_cu_871bf68b4cuda3std3__45__cpo5crendE
	.align		8
        /*0040*/ 	.dword	_ZN34_INTERNAL_dfeed52f_4_k_cu_871bf68b4cuda3std3__436_GLOBAL__N__dfeed52f_4_k_cu_871bf68b6ignoreE
	.align		8
        /*0048*/ 	.dword	_ZN34_INTERNAL_dfeed52f_4_k_cu_871bf68b4cuda3std3__419piecewise_constructE
	.align		8
        /*0050*/ 	.dword	_ZN34_INTERNAL_dfeed52f_4_k_cu_871bf68b4cuda3std3__48in_placeE
	.align		8
        /*0058*/ 	.dword	_ZN34_INTERNAL_dfeed52f_4_k_cu_871bf68b4cuda3std3__420unreachable_sentinelE
	.align		8
        /*0060*/ 	.dword	_ZN34_INTERNAL_dfeed52f_4_k_cu_871bf68b4cuda3std3__47nulloptE
	.align		8
        /*0068*/ 	.dword	_ZN34_INTERNAL_dfeed52f_4_k_cu_871bf68b4cuda3std3__48unexpectE
	.align		8
        /*0070*/ 	.dword	_ZN34_INTERNAL_dfeed52f_4_k_cu_871bf68b4cuda3std6ranges3__45__cpo4swapE
	.align		8
        /*0078*/ 	.dword	_ZN34_INTERNAL_dfeed52f_4_k_cu_871bf68b4cuda3std6ranges3__45__cpo9iter_moveE
	.align		8
        /*0080*/ 	.dword	_ZN34_INTERNAL_dfeed52f_4_k_cu_871bf68b4cuda3std6ranges3__45__cpo5beginE
	.align		8
        /*0088*/ 	.dword	_ZN34_INTERNAL_dfeed52f_4_k_cu_871bf68b4cuda3std6ranges3__45__cpo3endE
	.align		8
        /*0090*/ 	.dword	_ZN34_INTERNAL_dfeed52f_4_k_cu_871bf68b4cuda3std6ranges3__45__cpo6cbeginE
	.align		8
        /*0098*/ 	.dword	_ZN34_INTERNAL_dfeed52f_4_k_cu_871bf68b4cuda3std6ranges3__45__cpo4cendE
	.align		8
        /*00a0*/ 	.dword	_ZN34_INTERNAL_dfeed52f_4_k_cu_871bf68b4cuda3std6ranges3__45__cpo7advanceE
	.align		8
        /*00a8*/ 	.dword	_ZN34_INTERNAL_dfeed52f_4_k_cu_871bf68b4cuda3std6ranges3__45__cpo9iter_swapE
	.align		8
        /*00b0*/ 	.dword	_ZN34_INTERNAL_dfeed52f_4_k_cu_871bf68b4cuda3std6ranges3__45__cpo4nextE
	.align		8
        /*00b8*/ 	.dword	_ZN34_INTERNAL_dfeed52f_4_k_cu_871bf68b4cuda3std6ranges3__45__cpo4prevE
	.align		8
        /*00c0*/ 	.dword	_ZN34_INTERNAL_dfeed52f_4_k_cu_871bf68b4cuda3std6ranges3__45__cpo4dataE
	.align		8
        /*00c8*/ 	.dword	_ZN34_INTERNAL_dfeed52f_4_k_cu_871bf68b4cuda3std6ranges3__45__cpo5cdataE
	.align		8
        /*00d0*/ 	.dword	_ZN34_INTERNAL_dfeed52f_4_k_cu_871bf68b4cuda3std6ranges3__45__cpo4sizeE
	.align		8
        /*00d8*/ 	.dword	_ZN34_INTERNAL_dfeed52f_4_k_cu_871bf68b4cuda3std6ranges3__45__cpo5ssizeE
	.align		8
        /*00e0*/ 	.dword	_ZN34_INTERNAL_dfeed52f_4_k_cu_871bf68b4cuda3std6ranges3__45__cpo8distanceE
	.align		8
        /*00e8*/ 	.dword	_ZN34_INTERNAL_dfeed52f_4_k_cu_871bf68b6thrust24THRUST_300001_SM_1000_NS8cuda_cub3parE
	.align		8
        /*00f0*/ 	.dword	_ZN34_INTERNAL_dfeed52f_4_k_cu_871bf68b6thrust24THRUST_300001_SM_1000_NS8cuda_cub10par_nosyncE
	.align		8
        /*00f8*/ 	.dword	_ZN34_INTERNAL_dfeed52f_4_k_cu_871bf68b6thrust24THRUST_300001_SM_1000_NS6system6detail10sequential3seqE
	.align		8
        /*0100*/ 	.dword	_ZN34_INTERNAL_dfeed52f_4_k_cu_871bf68b6thrust24THRUST_300001_SM_1000_NS12placeholders2_1E
	.align		8
        /*0108*/ 	.dword	_ZN34_INTERNAL_dfeed52f_4_k_cu_871bf68b6thrust24THRUST_300001_SM_1000_NS12placeholders2_2E
	.align		8
        /*0110*/ 	.dword	_ZN34_INTERNAL_dfeed52f_4_k_cu_871bf68b6thrust24THRUST_300001_SM_1000_NS12placeholders2_3E
	.align		8
        /*0118*/ 	.dword	_ZN34_INTERNAL_dfeed52f_4_k_cu_871bf68b6thrust24THRUST_300001_SM_1000_NS12placeholders2_4E
	.align		8
        /*0120*/ 	.dword	_ZN34_INTERNAL_dfeed52f_4_k_cu_871bf68b6thrust24THRUST_300001_SM_1000_NS12placeholders2_5E
	.align		8
        /*0128*/ 	.dword	_ZN34_INTERNAL_dfeed52f_4_k_cu_871bf68b6thrust24THRUST_300001_SM_1000_NS12placeholders2_6E
	.align		8
        /*0130*/ 	.dword	_ZN34_INTERNAL_dfeed52f_4_k_cu_871bf68b6thrust24THRUST_300001_SM_1000_NS12placeholders2_7E
	.align		8
        /*0138*/ 	.dword	_ZN34_INTERNAL_dfeed52f_4_k_cu_871bf68b6thrust24THRUST_300001_SM_1000_NS12placeholders2_8E
	.align		8
        /*0140*/ 	.dword	_ZN34_INTERNAL_dfeed52f_4_k_cu_871bf68b6thrust24THRUST_300001_SM_1000_NS12placeholders2_9E
	.align		8
        /*0148*/ 	.dword	_ZN34_INTERNAL_dfeed52f_4_k_cu_871bf68b6thrust24THRUST_300001_SM_1000_NS12placeholders3_10E
	.align		8
        /*0150*/ 	.dword	_ZN34_INTERNAL_dfeed52f_4_k_cu_871bf68b6thrust24THRUST_300001_SM_1000_NS3seqE


//--------------------- .text._ZN3cub18CUB_300001_SM_10006detail11EmptyKernelIvEEvv --------------------------
	.section	.text._ZN3cub18CUB_300001_SM_10006detail11EmptyKernelIvEEvv,"ax",@progbits
	.align	128
        .global         _ZN3cub18CUB_300001_SM_10006detail11EmptyKernelIvEEvv
        .type           _ZN3cub18CUB_300001_SM_10006detail11EmptyKernelIvEEvv,@function
        .size           _ZN3cub18CUB_300001_SM_10006detail11EmptyKernelIvEEvv,(.L_x_2 - _ZN3cub18CUB_300001_SM_10006detail11EmptyKernelIvEEvv)
        .other          _ZN3cub18CUB_300001_SM_10006detail11EmptyKernelIvEEvv,@"STO_CUDA_ENTRY STV_DEFAULT"
_ZN3cub18CUB_300001_SM_10006detail11EmptyKernelIvEEvv:
.text._ZN3cub18CUB_300001_SM_10006detail11EmptyKernelIvEEvv:
[----:B------:R-:W-:Y:S01]  /*0000*/  LDC R1, c[0x0][0x37c] ;  /* 0x0000df00ff017b82 */ /* 0x000fe20000000800 */
[----:B------:R-:W-:Y:S05]  /*0010*/  EXIT ;  /* 0x000000000000794d */ /* 0x000fea0003800000 */
.L_x_0:
[----:B------:R-:W-:-:S00]  /*0020*/  BRA `(.L_x_0) ;  /* 0xfffffffc00fc7947 */ /* 0x000fc0000383ffff */
[----:B------:R-:W-:-:S00]  /*0030*/  NOP ;  /* 0x0000000000007918 */ /* 0x000fc00000000000 */
        /* <DEDUP_REMOVED lines=12> */
.L_x_2:


//--------------------- .text._Z12rungaKutta43PdS_idPS_ --------------------------
	.section	.text._Z12rungaKutta43PdS_idPS_,"ax",@progbits
	.align	128
        .global         _Z12rungaKutta43PdS_idPS_
        .type           _Z12rungaKutta43PdS_idPS_,@function
        .size           _Z12rungaKutta43PdS_idPS_,(.L_x_3 - _Z12rungaKutta43PdS_idPS_)
        .other          _Z12rungaKutta43PdS_idPS_,@"STO_CUDA_ENTRY STV_DEFAULT"
_Z12rungaKutta43PdS_idPS_:
.text._Z12rungaKutta43PdS_idPS_:
[----:B------:R-:W-:Y:S01]  /*0000*/  LDC R1, c[0x0][0x37c] ;  /* 0x0000df00ff017b82 */ /* 0x000fe20000000800 */
[----:B------:R-:W-:Y:S05]  /*0010*/  EXIT ;  /* 0x000000000000794d */ /* 0x000fea0003800000 */
.L_x_1:
        /* <DEDUP_REMOVED lines=14> */
.L_x_3:


//--------------------- .nv.shared.reserved.0     --------------------------
	.section	.nv.shared.reserved.0,"aw",@nobits
	.weak		__nv_reservedSMEM_offset_0_alias
	.size		__nv_reservedSMEM_offset_0_alias, 0, 64
	.other		__nv_reservedSMEM_offset_0_alias,@"STO_CUDA_RESERVED_SHARED STV_DEFAULT"
__nv_reservedSMEM_offset_0_alias:
	.zero		0
	.zero		64


//--------------------- .nv.global                --------------------------
	.section	.nv.global,"aw",@nobits
.nv.global:
	.type		_ZN34_INTERNAL_dfeed52f_4_k_cu_871bf68b6thrust24THRUST_300001_SM_1000_NS3seqE,@object
	.size		_ZN34_INTERNAL_dfeed52f_4_k_cu_871bf68b6thrust24THRUST_300001_SM_1000_NS3seqE,(_ZN34_INTERNAL_dfeed52f_4_k_cu_871bf68b4cuda3std3__48in_placeE - _ZN34_INTERNAL_dfeed52f_4_k_cu_871bf68b6thrust24THRUST_300001_SM_1000_NS3seqE)
_ZN34_INTERNAL_dfeed52f_4_k_cu_871bf68b6thrust24THRUST_300001_SM_1000_NS3seqE:
	.zero		1
	.type		_ZN34_INTERNAL_dfeed52f_4_k_cu_871bf68b4cuda3std3__48in_placeE,@object
	.size		_ZN34_INTERNAL_dfeed52f_4_k_cu_871bf68b4cuda3std3__48in_placeE,(_ZN34_INTERNAL_dfeed52f_4_k_cu_871bf68b4cuda3std6ranges3__45__cpo4sizeE - _ZN34_INTERNAL_dfeed52f_4_k_cu_871bf68b4cuda3std3__48in_placeE)
_ZN34_INTERNAL_dfeed52f_4_k_cu_871bf68b4cuda3std3__48in_placeE:
	.zero		1
	.type		_ZN34_INTERNAL_dfeed52f_4_k_cu_871bf68b4cuda3std6ranges3__45__cpo4sizeE,@object
	.size		_ZN34_INTERNAL_dfeed52f_4_k_cu_871bf68b4cuda3std6ranges3__45__cpo4sizeE,(_ZN34_INTERNAL_dfeed52f_4_k_cu_871bf68b6thrust24THRUST_300001_SM_1000_NS12placeholders2_3E - _ZN34_INTERNAL_dfeed52f_4_k_cu_871bf68b4cuda3std6ranges3__45__cpo4sizeE)
_ZN34_INTERNAL_dfeed52f_4_k_cu_871bf68b4cuda3std6ranges3__45__cpo4sizeE:
	.zero		1
	.type		_ZN34_INTERNAL_dfeed52f_4_k_cu_871bf68b6thrust24THRUST_300001_SM_1000_NS12placeholders2_3E,@object
	.size		_ZN34_INTERNAL_dfeed52f_4_k_cu_871bf68b6thrust24THRUST_300001_SM_1000_NS12placeholders2_3E,(_ZN34_INTERNAL_dfeed52f_4_k_cu_871bf68b4cuda3std3__45__cpo6cbeginE - _ZN34_INTERNAL_dfeed52f_4_k_cu_871bf68b6thrust24THRUST_300001_SM_1000_NS12placeholders2_3E)
_ZN34_INTERNAL_dfeed52f_4_k_cu_871bf68b6thrust24THRUST_300001_SM_1000_NS12placeholders2_3E:
	.zero		1
	.type		_ZN34_INTERNAL_dfeed52f_4_k_cu_871bf68b4cuda3std3__45__cpo6cbeginE,@object
	.size		_ZN34_INTERNAL_dfeed52f_4_k_cu_871bf68b4cuda3std3__45__cpo6cbeginE,(_ZN34_INTERNAL_dfeed52f_4_k_cu_871bf68b4cuda3std6ranges3__45__cpo6cbeginE - _ZN34_INTERNAL_dfeed52f_4_k_cu_871bf68b4cuda3std3__45__cpo6cbeginE)
_ZN34_INTERNAL_dfeed52f_4_k_cu_871bf68b4cuda3std3__45__cpo6cbeginE:
	.zero		1
	.type		_ZN34_INTERNAL_dfeed52f_4_k_cu_871bf68b4cuda3std6ranges3__45__cpo6cbeginE,@object
	.size		_ZN34_INTERNAL_dfeed52f_4_k_cu_871bf68b4cuda3std6ranges3__45__cpo6cbeginE,(_ZN34_INTERNAL_dfeed52f_4_k_cu_871bf68b6thrust24THRUST_300001_SM_1000_NS12placeholders2_7E - _ZN34_INTERNAL_dfeed52f_4_k_cu_871bf68b4cuda3std6ranges3__45__cpo6cbeginE)
_ZN34_INTERNAL_dfeed52f_4_k_cu_871bf68b4cuda3std6ranges3__45__cpo6cbeginE:
	.zero		1
	.type		_ZN34_INTERNAL_dfeed52f_4_k_cu_871bf68b6thrust24THRUST_300001_SM_1000_NS12placeholders2_7E,@object
	.size		_ZN34_INTERNAL_dfeed52f_4_k_cu_871bf68b6thrust24THRUST_300001_SM_1000_NS12placeholders2_7E,(_ZN34_INTERNAL_dfeed52f_4_k_cu_871bf68b4cuda3std3__45__cpo7crbeginE - _ZN34_INTERNAL_dfeed52f_4_k_cu_871bf68b6thrust24THRUST_300001_SM_1000_NS12placeholders2_7E)
_ZN34_INTERNAL_dfeed52f_4_k_cu_871bf68b6thrust24THRUST_300001_SM_1000_NS12placeholders2_7E:
	.zero		1
	.type		_ZN34_INTERNAL_dfeed52f_4_k_cu_871bf68b4cuda3std3__45__cpo7crbeginE,@object
	.size		_ZN34_INTERNAL_dfeed52f_4_k_cu_871bf68b4cuda3std3__45__cpo7crbeginE,(_ZN34_INTERNAL_dfeed52f_4_k_cu_871bf68b4cuda3std6ranges3__45__cpo4nextE - _ZN34_INTERNAL_dfeed52f_4_k_cu_871bf68b4cuda3std3__45__cpo7crbeginE)
_ZN34_INTERNAL_dfeed52f_4_k_cu_871bf68b4cuda3std3__45__cpo7crbeginE:
	.zero		1
	.type		_ZN34_INTERNAL_dfeed52f_4_k_cu_871bf68b4cuda3std6ranges3__45__cpo4nextE,@object
	.size		_ZN34_INTERNAL_dfeed52f_4_k_cu_871bf68b4cuda3std6ranges3__45__cpo4nextE,(_ZN34_INTERNAL_dfeed52f_4_k_cu_871bf68b4cuda3std6ranges3__45__cpo4swapE - _ZN34_INTERNAL_dfeed52f_4_k_cu_871bf68b4cuda3std6ranges3__45__cpo4nextE)
_ZN34_INTERNAL_dfeed52f_4_k_cu_871bf68b4cuda3std6ranges3__45__cpo4nextE:
	.zero		1
	.type		_ZN34_INTERNAL_dfeed52f_4_k_cu_871bf68b4cuda3std6ranges3__45__cpo4swapE,@object
	.size		_ZN34_INTERNAL_dfeed52f_4_k_cu_871bf68b4cuda3std6ranges3__45__cpo4swapE,(_ZN34_INTERNAL_dfeed52f_4_k_cu_871bf68b6thrust24THRUST_300001_SM_1000_NS8cuda_cub10par_nosyncE - _ZN34_INTERNAL_dfeed52f_4_k_cu_871bf68b4cuda3std6ranges3__45__cpo4swapE)
_ZN34_INTERNAL_dfeed52f_4_k_cu_871bf68b4cuda3std6ranges3__45__cpo4swapE:
	.zero		1
	.type		_ZN34_INTERNAL_dfeed52f_4_k_cu_871bf68b6thrust24THRUST_300001_SM_1000_NS8cuda_cub10par_nosyncE,@object
	.size		_ZN34_INTERNAL_dfeed52f_4_k_cu_871bf68b6thrust24THRUST_300001_SM_1000_NS8cuda_cub10par_nosyncE,(_ZN34_INTERNAL_dfeed52f_4_k_cu_871bf68b6thrust24THRUST_300001_SM_1000_NS12placeholders2_9E - _ZN34_INTERNAL_dfeed52f_4_k_cu_871bf68b6thrust24THRUST_300001_SM_1000_NS8cuda_cub10par_nosyncE)
_ZN34_INTERNAL_dfeed52f_4_k_cu_871bf68b6thrust24THRUST_300001_SM_1000_NS8cuda_cub10par_nosyncE:
	.zero		1
	.type		_ZN34_INTERNAL_dfeed52f_4_k_cu_871bf68b6thrust24THRUST_300001_SM_1000_NS12placeholders2_9E,@object
	.size		_ZN34_INTERNAL_dfeed52f_4_k_cu_871bf68b6thrust24THRUST_300001_SM_1000_NS12placeholders2_9E,(_ZN34_INTERNAL_dfeed52f_4_k_cu_871bf68b4cuda3std3__436_GLOBAL__N__dfeed52f_4_k_cu_871bf68b6ignoreE - _ZN34_INTERNAL_dfeed52f_4_k_cu_871bf68b6thrust24THRUST_300001_SM_1000_NS12placeholders2_9E)
_ZN34_INTERNAL_dfeed52f_4_k_cu_871bf68b6thrust24THRUST_300001_SM_1000_NS12placeholders2_9E:
	.zero		1
	.type		_ZN34_INTERNAL_dfeed52f_4_k_cu_871bf68b4cuda3std3__436_GLOBAL__N__dfeed52f_4_k_cu_871bf68b6ignoreE,@object
	.size		_ZN34_INTERNAL_dfeed52f_4_k_cu_871bf68b4cuda3std3__436_GLOBAL__N__dfeed52f_4_k_cu_871bf68b6ignoreE,(_ZN34_INTERNAL_dfeed52f_4_k_cu_871bf68b4cuda3std6ranges3__45__cpo4dataE - _ZN34_INTERNAL_dfeed52f_4_k_cu_871bf68b4cuda3std3__436_GLOBAL__N__dfeed52f_4_k_cu_871bf68b6ignoreE)
_ZN34_INTERNAL_dfeed52f_4_k_cu_871bf68b4cuda3std3__436_GLOBAL__N__dfeed52f_4_k_cu_871bf68b6ignoreE:
	.zero		1
	.type		_ZN34_INTERNAL_dfeed52f_4_k_cu_871bf68b4cuda3std6ranges3__45__cpo4dataE,@object
	.size		_ZN34_INTERNAL_dfeed52f_4_k_cu_871bf68b4cuda3std6ranges3__45__cpo4dataE,(_ZN34_INTERNAL_dfeed52f_4_k_cu_871bf68b6thrust24THRUST_300001_SM_1000_NS12placeholders2_1E - _ZN34_INTERNAL_dfeed52f_4_k_cu_871bf68b4cuda3std6ranges3__45__cpo4dataE)
_ZN34_INTERNAL_dfeed52f_4_k_cu_871bf68b4cuda3std6ranges3__45__cpo4dataE:
	.zero		1
	.type		_ZN34_INTERNAL_dfeed52f_4_k_cu_871bf68b6thrust24THRUST_300001_SM_1000_NS12placeholders2_1E,@object
	.size		_ZN34_INTERNAL_dfeed52f_4_k_cu_871bf68b6thrust24THRUST_300001_SM_1000_NS12placeholders2_1E,(_ZN34_INTERNAL_dfeed52f_4_k_cu_871bf68b4cuda3std3__45__cpo5beginE - _ZN34_INTERNAL_dfeed52f_4_k_cu_871bf68b6thrust24THRUST_300001_SM_1000_NS12placeholders2_1E)
_ZN34_INTERNAL_dfeed52f_4_k_cu_871bf68b6thrust24THRUST_300001_SM_1000_NS12placeholders2_1E:
	.zero		1
	.type		_ZN34_INTERNAL_dfeed52f_4_k_cu_871bf68b4cuda3std3__45__cpo5beginE,@object
	.size		_ZN34_INTERNAL_dfeed52f_4_k_cu_871bf68b4cuda3std3__45__cpo5beginE,(_ZN34_INTERNAL_dfeed52f_4_k_cu_871bf68b4cuda3std6ranges3__45__cpo5beginE - _ZN34_INTERNAL_dfeed52f_4_k_cu_871bf68b4cuda3std3__45__cpo5beginE)
_ZN34_INTERNAL_dfeed52f_4_k_cu_871bf68b4cuda3std3__45__cpo5beginE:
	.zero		1
	.type		_ZN34_INTERNAL_dfeed52f_4_k_cu_871bf68b4cuda3std6ranges3__45__cpo5beginE,@object
	.size		_ZN34_INTERNAL_dfeed52f_4_k_cu_871bf68b4cuda3std6ranges3__45__cpo5beginE,(_ZN34_INTERNAL_dfeed52f_4_k_cu_871bf68b6thrust24THRUST_300001_SM_1000_NS12placeholders2_5E - _ZN34_INTERNAL_dfeed52f_4_k_cu_871bf68b4cuda3std6ranges3__45__cpo5beginE)
_ZN34_INTERNAL_dfeed52f_4_k_cu_871bf68b4cuda3std6ranges3__45__cpo5beginE:
	.zero		1
	.type		_ZN34_INTERNAL_dfeed52f_4_k_cu_871bf68b6thrust24THRUST_300001_SM_1000_NS12placeholders2_5E,@object
	.size		_ZN34_INTERNAL_dfeed52f_4_k_cu_871bf68b6thrust24THRUST_300001_SM_1000_NS12placeholders2_5E,(_ZN34_INTERNAL_dfeed52f_4_k_cu_871bf68b4cuda3std3__45__cpo6rbeginE - _ZN34_INTERNAL_dfeed52f_4_k_cu_871bf68b6thrust24THRUST_300001_SM_1000_NS12placeholders2_5E)
_ZN34_INTERNAL_dfeed52f_4_k_cu_871bf68b6thrust24THRUST_300001_SM_1000_NS12placeholders2_5E:
	.zero		1
	.type		_ZN34_INTERNAL_dfeed52f_4_k_cu_871bf68b4cuda3std3__45__cpo6rbeginE,@object
	.size		_ZN34_INTERNAL_dfeed52f_4_k_cu_871bf68b4cuda3std3__45__cpo6rbeginE,(_ZN34_INTERNAL_dfeed52f_4_k_cu_871bf68b4cuda3std6ranges3__45__cpo7advanceE - _ZN34_INTERNAL_dfeed52f_4_k_cu_871bf68b4cuda3std3__45__cpo6rbeginE)
_ZN34_INTERNAL_dfeed52f_4_k_cu_871bf68b4cuda3std3__45__cpo6rbeginE:
	.zero		1
	.type		_ZN34_INTERNAL_dfeed52f_4_k_cu_871bf68b4cuda3std6ranges3__45__cpo7advanceE,@object
	.size		_ZN34_INTERNAL_dfeed52f_4_k_cu_871bf68b4cuda3std6ranges3__45__cpo7advanceE,(_ZN34_INTERNAL_dfeed52f_4_k_cu_871bf68b4cuda3std3__47nulloptE - _ZN34_INTERNAL_dfeed52f_4_k_cu_871bf68b4cuda3std6ranges3__45__cpo7advanceE)
_ZN34_INTERNAL_dfeed52f_4_k_cu_871bf68b4cuda3std6ranges3__45__cpo7advanceE:
	.zero		1
	.type		_ZN34_INTERNAL_dfeed52f_4_k_cu_871bf68b4cuda3std3__47nulloptE,@object
	.size		_ZN34_INTERNAL_dfeed52f_4_k_cu_871bf68b4cuda3std3__47nulloptE,(_ZN34_INTERNAL_dfeed52f_4_k_cu_871bf68b4cuda3std6ranges3__45__cpo8distanceE - _ZN34_INTERNAL_dfeed52f_4_k_cu_871bf68b4cuda3std3__47nulloptE)
_ZN34_INTERNAL_dfeed52f_4_k_cu_871bf68b4cuda3std3__47nulloptE:
	.zero		1
	.type		_ZN34_INTERNAL_dfeed52f_4_k_cu_871bf68b4cuda3std6ranges3__45__cpo8distanceE,@object
	.size		_ZN34_INTERNAL_dfeed52f_4_k_cu_871bf68b4cuda3std6ranges3__45__cpo8distanceE,(_ZN34_INTERNAL_dfeed52f_4_k_cu_871bf68b6thrust24THRUST_300001_SM_1000_NS12placeholders3_10E - _ZN34_INTERNAL_dfeed52f_4_k_cu_871bf68b4cuda3std6ranges3__45__cpo8distanceE)
_ZN34_INTERNAL_dfeed52f_4_k_cu_871bf68b4cuda3std6ranges3__45__cpo8distanceE:
	.zero		1
	.type		_ZN34_INTERNAL_dfeed52f_4_k_cu_871bf68b6thrust24THRUST_300001_SM_1000_NS12placeholders3_10E,@object
	.size		_ZN34_INTERNAL_dfeed52f_4_k_cu_871bf68b6thrust24THRUST_300001_SM_1000_NS12placeholders3_10E,(_ZN34_INTERNAL_dfeed52f_4_k_cu_871bf68b4cuda3std3__419piecewise_constructE - _ZN34_INTERNAL_dfeed52f_4_k_cu_871bf68b6thrust24THRUST_300001_SM_1000_NS12placeholders3_10E)
_ZN34_INTERNAL_dfeed52f_4_k_cu_871bf68b6thrust24THRUST_300001_SM_1000_NS12placeholders3_10E:
	.zero		1
	.type		_ZN34_INTERNAL_dfeed52f_4_k_cu_871bf68b4cuda3std3__419piecewise_constructE,@object
	.size		_ZN34_INTERNAL_dfeed52f_4_k_cu_871bf68b4cuda3std3__419piecewise_constructE,(_ZN34_INTERNAL_dfeed52f_4_k_cu_871bf68b4cuda3std6ranges3__45__cpo5cdataE - _ZN34_INTERNAL_dfeed52f_4_k_cu_871bf68b4cuda3std3__419piecewise_constructE)
_ZN34_INTERNAL_dfeed52f_4_k_cu_871bf68b4cuda3std3__419piecewise_constructE:
	.zero		1
	.type		_ZN34_INTERNAL_dfeed52f_4_k_cu_871bf68b4cuda3std6ranges3__45__cpo5cdataE,@object
	.size		_ZN34_INTERNAL_dfeed52f_4_k_cu_871bf68b4cuda3std6ranges3__45__cpo5cdataE,(_ZN34_INTERNAL_dfeed52f_4_k_cu_871bf68b6thrust24THRUST_300001_SM_1000_NS12placeholders2_2E - _ZN34_INTERNAL_dfeed52f_4_k_cu_871bf68b4cuda3std6ranges3__45__cpo5cdataE)
_ZN34_INTERNAL_dfeed52f_4_k_cu_871bf68b4cuda3std6ranges3__45__cpo5cdataE:
	.zero		1
	.type		_ZN34_INTERNAL_dfeed52f_4_k_cu_871bf68b6thrust24THRUST_300001_SM_1000_NS12placeholders2_2E,@object
	.size		_ZN34_INTERNAL_dfeed52f_4_k_cu_871bf68b6thrust24THRUST_300001_SM_1000_NS12placeholders2_2E,(_ZN34_INTERNAL_dfeed52f_4_k_cu_871bf68b4cuda3std3__45__cpo3endE - _ZN34_INTERNAL_dfeed52f_4_k_cu_871bf68b6thrust24THRUST_300001_SM_1000_NS12placeholders2_2E)
_ZN34_INTERNAL_dfeed52f_4_k_cu_871bf68b6thrust24THRUST_300001_SM_1000_NS12placeholders2_2E:
	.zero		1
	.type		_ZN34_INTERNAL_dfeed52f_4_k_cu_871bf68b4cuda3std3__45__cpo3endE,@object
	.size		_ZN34_INTERNAL_dfeed52f_4_k_cu_871bf68b4cuda3std3__45__cpo3endE,(_ZN34_INTERNAL_dfeed52f_4_k_cu_871bf68b4cuda3std6ranges3__45__cpo3endE - _ZN34_INTERNAL_dfeed52f_4_k_cu_871bf68b4cuda3std3__45__cpo3endE)
_ZN34_INTERNAL_dfeed52f_4_k_cu_871bf68b4cuda3std3__45__cpo3endE:
	.zero		1
	.type		_ZN34_INTERNAL_dfeed52f_4_k_cu_871bf68b4cuda3std6ranges3__45__cpo3endE,@object
	.size		_ZN34_INTERNAL_dfeed52f_4_k_cu_871bf68b4cuda3std6ranges3__45__cpo3endE,(_ZN34_INTERNAL_dfeed52f_4_k_cu_871bf68b6thrust24THRUST_300001_SM_1000_NS12placeholders2_6E - _ZN34_INTERNAL_dfeed52f_4_k_cu_871bf68b4cuda3std6ranges3__45__cpo3endE)
_ZN34_INTERNAL_dfeed52f_4_k_cu_871bf68b4cuda3std6ranges3__45__cpo3endE:
	.zero		1
	.type		_ZN34_INTERNAL_dfeed52f_4_k_cu_871bf68b6thrust24THRUST_300001_SM_1000_NS12placeholders2_6E,@object
	.size		_ZN34_INTERNAL_dfeed52f_4_k_cu_871bf68b6thrust24THRUST_300001_SM_1000_NS12placeholders2_6E,(_ZN34_INTERNAL_dfeed52f_4_k_cu_871bf68b4cuda3std3__45__cpo4rendE - _ZN34_INTERNAL_dfeed52f_4_k_cu_871bf68b6thrust24THRUST_300001_SM_1000_NS12placeholders2_6E)
_ZN34_INTERNAL_dfeed52f_4_k_cu_871bf68b6thrust24THRUST_300001_SM_1000_NS12placeholders2_6E:
	.zero		1
	.type		_ZN34_INTERNAL_dfeed52f_4_k_cu_871bf68b4cuda3std3__45__cpo4rendE,@object
	.size		_ZN34_INTERNAL_dfeed52f_4_k_cu_871bf68b4cuda3std3__45__cpo4rendE,(_ZN34_INTERNAL_dfeed52f_4_k_cu_871bf68b4cuda3std6ranges3__45__cpo9iter_swapE - _ZN34_INTERNAL_dfeed52f_4_k_cu_871bf68b4cuda3std3__45__cpo4rendE)
_ZN34_INTERNAL_dfeed52f_4_k_cu_871bf68b4cuda3std3__45__cpo4rendE:
	.zero		1
	.type		_ZN34_INTERNAL_dfeed52f_4_k_cu_871bf68b4cuda3std6ranges3__45__cpo9iter_swapE,@object
	.size		_ZN34_INTERNAL_dfeed52f_4_k_cu_871bf68b4cuda3std6ranges3__45__cpo9iter_swapE,(_ZN34_INTERNAL_dfeed52f_4_k_cu_871bf68b4cuda3std3__48unexpectE - _ZN34_INTERNAL_dfeed52f_4_k_cu_871bf68b4cuda3std6ranges3__45__cpo9iter_swapE)
_ZN34_INTERNAL_dfeed52f_4_k_cu_871bf68b4cuda3std6ranges3__45__cpo9iter_swapE:
	.zero		1
	.type		_ZN34_INTERNAL_dfeed52f_4_k_cu_871bf68b4cuda3std3__48unexpectE,@object
	.size		_ZN34_INTERNAL_dfeed52f_4_k_cu_871bf68b4cuda3std3__48unexpectE,(_ZN34_INTERNAL_dfeed52f_4_k_cu_871bf68b6thrust24THRUST_300001_SM_1000_NS8cuda_cub3parE - _ZN34_INTERNAL_dfeed52f_4_k_cu_871bf68b4cuda3std3__48unexpectE)
_ZN34_INTERNAL_dfeed52f_4_k_cu_871bf68b4cuda3std3__48unexpectE:
	.zero		1
	.type		_ZN34_INTERNAL_dfeed52f_4_k_cu_871bf68b6thrust24THRUST_300001_SM_1000_NS8cuda_cub3parE,@object
	.size		_ZN34_INTERNAL_dfeed52f_4_k_cu_871bf68b6thrust24THRUST_300001_SM_1000_NS8cuda_cub3parE,(_ZN34_INTERNAL_dfeed52f_4_k_cu_871bf68b6thrust24THRUST_300001_SM_1000_NS12placeholders2_4E - _ZN34_INTERNAL_dfeed52f_4_k_cu_871bf68b6thrust24THRUST_300001_SM_1000_NS8cuda_cub3parE)
_ZN34_INTERNAL_dfeed52f_4_k_cu_871bf68b6thrust24THRUST_300001_SM_1000_NS8cuda_cub3parE:
	.zero		1
	.type		_ZN34_INTERNAL_dfeed52f_4_k_cu_871bf68b6thrust24THRUST_300001_SM_1000_NS12placeholders2_4E,@object
	.size		_ZN34_INTERNAL_dfeed52f_4_k_cu_871bf68b6thrust24THRUST_300001_SM_1000_NS12placeholders2_4E,(_ZN34_INTERNAL_dfeed52f_4_k_cu_871bf68b4cuda3std3__45__cpo4cendE - _ZN34_INTERNAL_dfeed52f_4_k_cu_871bf68b6thrust24THRUST_300001_SM_1000_NS12placeholders2_4E)
_ZN34_INTERNAL_dfeed52f_4_k_cu_871bf68b6thrust24THRUST_300001_SM_1000_NS12placeholders2_4E:
	.zero		1
	.type		_ZN34_INTERNAL_dfeed52f_4_k_cu_871bf68b4cuda3std3__45__cpo4cendE,@object
	.size		_ZN34_INTERNAL_dfeed52f_4_k_cu_871bf68b4cuda3std3__45__cpo4cendE,(_ZN34_INTERNAL_dfeed52f_4_k_cu_871bf68b4cuda3std6ranges3__45__cpo4cendE - _ZN34_INTERNAL_dfeed52f_4_k_cu_871bf68b4cuda3std3__45__cpo4cendE)
_ZN34_INTERNAL_dfeed52f_4_k_cu_871bf68b4cuda3std3__45__cpo4cendE:
	.zero		1
	.type		_ZN34_INTERNAL_dfeed52f_4_k_cu_871bf68b4cuda3std6ranges3__45__cpo4cendE,@object
	.size		_ZN34_INTERNAL_dfeed52f_4_k_cu_871bf68b4cuda3std6ranges3__45__cpo4cendE,(_ZN34_INTERNAL_dfeed52f_4_k_cu_871bf68b4cuda3std3__420unreachable_sentinelE - _ZN34_INTERNAL_dfeed52f_4_k_cu_871bf68b4cuda3std6ranges3__45__cpo4cendE)
_ZN34_INTERNAL_dfeed52f_4_k_cu_871bf68b4cuda3std6ranges3__45__cpo4cendE:
	.zero		1
	.type		_ZN34_INTERNAL_dfeed52f_4_k_cu_871bf68b4cuda3std3__420unreachable_sentinelE,@object
	.size		_ZN34_INTERNAL_dfeed52f_4_k_cu_871bf68b4cuda3std3__420unreachable_sentinelE,(_ZN34_INTERNAL_dfeed52f_4_k_cu_871bf68b4cuda3std6ranges3__45__cpo5ssizeE - _ZN34_INTERNAL_dfeed52f_4_k_cu_871bf68b4cuda3std3__420unreachable_sentinelE)
_ZN34_INTERNAL_dfeed52f_4_k_cu_871bf68b4cuda3std3__420unreachable_sentinelE:
	.zero		1
	.type		_ZN34_INTERNAL_dfeed52f_4_k_cu_871bf68b4cuda3std6ranges3__45__cpo5ssizeE,@object
	.size		_ZN34_INTERNAL_dfeed52f_4_k_cu_871bf68b4cuda3std6ranges3__45__cpo5ssizeE,(_ZN34_INTERNAL_dfeed52f_4_k_cu_871bf68b6thrust24THRUST_300001_SM_1000_NS12placeholders2_8E - _ZN34_INTERNAL_dfeed52f_4_k_cu_871bf68b4cuda3std6ranges3__45__cpo5ssizeE)
_ZN34_INTERNAL_dfeed52f_4_k_cu_871bf68b4cuda3std6ranges3__45__cpo5ssizeE:
	.zero		1
	.type		_ZN34_INTERNAL_dfeed52f_4_k_cu_871bf68b6thrust24THRUST_300001_SM_1000_NS12placeholders2_8E,@object
	.size		_ZN34_INTERNAL_dfeed52f_4_k_cu_871bf68b6thrust24THRUST_300001_SM_1000_NS12placeholders2_8E,(_ZN34_INTERNAL_dfeed52f_4_k_cu_871bf68b4cuda3std3__45__cpo5crendE - _ZN34_INTERNAL_dfeed52f_4_k_cu_871bf68b6thrust24THRUST_300001_SM_1000_NS12placeholders2_8E)
_ZN34_INTERNAL_dfeed52f_4_k_cu_871bf68b6thrust24THRUST_300001_SM_1000_NS12placeholders2_8E:
	.zero		1
	.type		_ZN34_INTERNAL_dfeed52f_4_k_cu_871bf68b4cuda3std3__45__cpo5crendE,@object
	.size		_ZN34_INTERNAL_dfeed52f_4_k_cu_871bf68b4cuda3std3__45__cpo5crendE,(_ZN34_INTERNAL_dfeed52f_4_k_cu_871bf68b4cuda3std6ranges3__45__cpo4prevE - _ZN34_INTERNAL_dfeed52f_4_k_cu_871bf68b4cuda3std3__45__cpo5crendE)
_ZN34_INTERNAL_dfeed52f_4_k_cu_871bf68b4cuda3std3__45__cpo5crendE:
	.zero		1
	.type		_ZN34_INTERNAL_dfeed52f_4_k_cu_871bf68b4cuda3std6ranges3__45__cpo4prevE,@object
	.size		_ZN34_INTERNAL_dfeed52f_4_k_cu_871bf68b4cuda3std6ranges3__45__cpo4prevE,(_ZN34_INTERNAL_dfeed52f_4_k_cu_871bf68b4cuda3std6ranges3__45__cpo9iter_moveE - _ZN34_INTERNAL_dfeed52f_4_k_cu_871bf68b4cuda3std6ranges3__45__cpo4prevE)
_ZN34_INTERNAL_dfeed52f_4_k_cu_871bf68b4cuda3std6ranges3__45__cpo4prevE:
	.zero		1
	.type		_ZN34_INTERNAL_dfeed52f_4_k_cu_871bf68b4cuda3std6ranges3__45__cpo9iter_moveE,@object
	.size		_ZN34_INTERNAL_dfeed52f_4_k_cu_871bf68b4cuda3std6ranges3__45__cpo9iter_moveE,(_ZN34_INTERNAL_dfeed52f_4_k_cu_871bf68b6thrust24THRUST_300001_SM_1000_NS6system6detail10sequential3seqE - _ZN34_INTERNAL_dfeed52f_4_k_cu_871bf68b4cuda3std6ranges3__45__cpo9iter_moveE)
_ZN34_INTERNAL_dfeed52f_4_k_cu_871bf68b4cuda3std6ranges3__45__cpo9iter_moveE:
	.zero		1
	.type		_ZN34_INTERNAL_dfeed52f_4_k_cu_871bf68b6thrust24THRUST_300001_SM_1000_NS6system6detail10sequential3seqE,@object
	.size		_ZN34_INTERNAL_dfeed52f_4_k_cu_871bf68b6thrust24THRUST_300001_SM_1000_NS6system6detail10sequential3seqE,(.L_31 - _ZN34_INTERNAL_dfeed52f_4_k_cu_871bf68b6thrust24THRUST_300001_SM_1000_NS6system6detail10sequential3seqE)
_ZN34_INTERNAL_dfeed52f_4_k_cu_871bf68b6thrust24THRUST_300001_SM_1000_NS6system6detail10sequential3seqE:
	.zero		1
.L_31:


//--------------------- .nv.constant0._ZN3cub18CUB_300001_SM_10006detail11EmptyKernelIvEEvv --------------------------
	.section	.nv.constant0._ZN3cub18CUB_300001_SM_10006detail11EmptyKernelIvEEvv,"a",@progbits
	.sectionflags	@""
	.align	4
.nv.constant0._ZN3cub18CUB_300001_SM_10006detail11EmptyKernelIvEEvv:
	.zero		896


//--------------------- .nv.constant0._Z12rungaKutta43PdS_idPS_ --------------------------
	.section	.nv.constant0._Z12rungaKutta43PdS_idPS_,"a",@progbits
	.sectionflags	@""
	.align	4
.nv.constant0._Z12rungaKutta43PdS_idPS_:
	.zero		936


//--------------------- SYMBOLS --------------------------

	.type		.nv.reservedSmem.offset0,@object
	.size		.nv.reservedSmem.offset0,0x4
